//
// Generated by NVIDIA NVVM Compiler
//
// Compiler Build ID: CL-36424714
// Cuda compilation tools, release 13.0, V13.0.88
// Based on NVVM 20.0.0
//

.version 9.0
.target sm_100
.address_size 64

	// .globl	_Z9gpu_saxpyfPfS_

.visible .entry _Z9gpu_saxpyfPfS_(
	.param .f32 _Z9gpu_saxpyfPfS__param_0,
	.param .u64 .ptr .align 1 _Z9gpu_saxpyfPfS__param_1,
	.param .u64 .ptr .align 1 _Z9gpu_saxpyfPfS__param_2
)
{
	.reg .b32 	%r<5>;
	.reg .b32 	%f<5>;
	.reg .b64 	%rd<8>;

	ld.param.f32 	%f1, [_Z9gpu_saxpyfPfS__param_0];
	ld.param.u64 	%rd1, [_Z9gpu_saxpyfPfS__param_1];
	ld.param.u64 	%rd2, [_Z9gpu_saxpyfPfS__param_2];
	cvta.to.global.u64 	%rd3, %rd2;
	cvta.to.global.u64 	%rd4, %rd1;
	mov.u32 	%r1, %ctaid.x;
	mov.u32 	%r2, %ntid.x;
	mov.u32 	%r3, %tid.x;
	mad.lo.s32 	%r4, %r1, %r2, %r3;
	mul.wide.s32 	%rd5, %r4, 4;
	add.s64 	%rd6, %rd4, %rd5;
	ld.global.f32 	%f2, [%rd6];
	add.s64 	%rd7, %rd3, %rd5;
	ld.global.f32 	%f3, [%rd7];
	fma.rn.f32 	%f4, %f1, %f2, %f3;
	st.global.f32 	[%rd7], %f4;
	ret;

}


// ===== COMPILED SASS (sm_100) =====

	.target	sm_100

	.elftype	@"ET_EXEC"


//--------------------- .note.nv.tkinfo           --------------------------
	.section	.note.nv.tkinfo,"",@"SHT_NOTE"
	.sectionflags	@"SHF_NOTE_NV_TKINFO"
	.tkinfo
        /*0018*/ 	.word	0x00000002
        /*0030*/ 	.string	""
        /*0030*/ 	.string	"ptxas"
        /*0030*/ 	.string	"Cuda compilation tools, release 13.0, V13.0.88"
        /*0030*/ 	.string	"Build cuda_13.0.r13.0/compiler.36424714_0"
        /*0030*/ 	.string	"-arch sm_100 -m 64 "



//--------------------- .note.nv.cuinfo           --------------------------
	.section	.note.nv.cuinfo,"",@"SHT_NOTE"
	.sectionflags	@"SHF_NOTE_NV_CUINFO"
        /*0018*/ 	.short	0x0002
        /*001a*/ 	.short	0x0064
        /*001c*/ 	.short	0x0082
	.zero		2


//--------------------- .nv.info                  --------------------------
	.section	.nv.info,"",@"SHT_CUDA_INFO"
	.align	4


	//----- nvinfo : EIATTR_REGCOUNT
	.align		4
        /*0000*/ 	.byte	0x04, 0x2f
        /*0002*/ 	.short	(.L_1 - .L_0)
	.align		4
.L_0:
        /*0004*/ 	.word	index@(_Z9gpu_saxpyfPfS_)
        /*0008*/ 	.word	0x0000000a


	//----- nvinfo : EIATTR_FRAME_SIZE
	.align		4
.L_1:
        /*000c*/ 	.byte	0x04, 0x11
        /*000e*/ 	.short	(.L_3 - .L_2)
	.align		4
.L_2:
        /*0010*/ 	.word	index@(_Z9gpu_saxpyfPfS_)
        /*0014*/ 	.word	0x00000000


	//----- nvinfo : EIATTR_MIN_STACK_SIZE
	.align		4
.L_3:
        /*0018*/ 	.byte	0x04, 0x12
        /*001a*/ 	.short	(.L_5 - .L_4)
	.align		4
.L_4:
        /*001c*/ 	.word	index@(_Z9gpu_saxpyfPfS_)
        /*0020*/ 	.word	0x00000000
.L_5:


//--------------------- .nv.compat                --------------------------
	.section	.nv.compat,"",@"SHT_CUDA_COMPAT_INFO"
	.align	4
        /*0000*/ 	.byte	0x02, 0x09, 0x00, 0x00, 0x02, 0x02, 0x01, 0x00, 0x02, 0x05, 0x05, 0x00, 0x03, 0x07, 0x01, 0x01
        /*0010*/ 	.byte	0x02, 0x03, 0x00, 0x00, 0x02, 0x06, 0x01, 0x00, 0x04, 0x0b, 0x08, 0x00, 0x09, 0x00, 0x00, 0x00
        /*0020*/ 	.byte	0x00, 0x00, 0x00, 0x00


//--------------------- .nv.info._Z9gpu_saxpyfPfS_ --------------------------
	.section	.nv.info._Z9gpu_saxpyfPfS_,"",@"SHT_CUDA_INFO"
	.sectionflags	@""
	.align	4


	//----- nvinfo : EIATTR_CUDA_API_VERSION
	.align		4
        /*0000*/ 	.byte	0x04, 0x37
        /*0002*/ 	.short	(.L_7 - .L_6)
.L_6:
        /*0004*/ 	.word	0x00000082


	//----- nvinfo : EIATTR_KPARAM_INFO
	.align		4
.L_7:
        /*0008*/ 	.byte	0x04, 0x17
        /*000a*/ 	.short	(.L_9 - .L_8)
.L_8:
        /*000c*/ 	.word	0x00000000
        /*0010*/ 	.short	0x0002
        /*0012*/ 	.short	0x0010
        /*0014*/ 	.byte	0x00, 0xf5, 0x21, 0x00


	//----- nvinfo : EIATTR_KPARAM_INFO
	.align		4
.L_9:
        /*0018*/ 	.byte	0x04, 0x17
        /*001a*/ 	.short	(.L_11 - .L_10)
.L_10:
        /*001c*/ 	.word	0x00000000
        /*0020*/ 	.short	0x0001
        /*0022*/ 	.short	0x0008
        /*0024*/ 	.byte	0x00, 0xf5, 0x21, 0x00


	//----- nvinfo : EIATTR_KPARAM_INFO
	.align		4
.L_11:
        /*0028*/ 	.byte	0x04, 0x17
        /*002a*/ 	.short	(.L_13 - .L_12)
.L_12:
        /*002c*/ 	.word	0x00000000
        /*0030*/ 	.short	0x0000
        /*0032*/ 	.short	0x0000
        /*0034*/ 	.byte	0x00, 0xf0, 0x11, 0x00


	//----- nvinfo : EIATTR_SPARSE_MMA_MASK
	.align		4
.L_13:
        /*0038*/ 	.byte	0x03, 0x50
        /*003a*/ 	.short	0x0000


	//----- nvinfo : EIATTR_MAXREG_COUNT
	.align		4
        /*003c*/ 	.byte	0x03, 0x1b
        /*003e*/ 	.short	0x00ff


	//----- nvinfo : EIATTR_MERCURY_ISA_VERSION
	.align		4
        /*0040*/ 	.byte	0x03, 0x5f
        /*0042*/ 	.short	0x0101


	//----- nvinfo : EIATTR_VRC_CTA_INIT_COUNT
	.align		4
        /*0044*/ 	.byte	0x02, 0x4a
	.zero		1
	.zero		1


	//----- nvinfo : EIATTR_EXIT_INSTR_OFFSETS
	.align		4
        /*0048*/ 	.byte	0x04, 0x1c
        /*004a*/ 	.short	(.L_15 - .L_14)


	//   ....[0]....
.L_14:
        /*004c*/ 	.word	0x000000f0


	//----- nvinfo : EIATTR_CBANK_PARAM_SIZE
	.align		4
.L_15:
        /*0050*/ 	.byte	0x03, 0x19
        /*0052*/ 	.short	0x0018


	//----- nvinfo : EIATTR_PARAM_CBANK
	.align		4
        /*0054*/ 	.byte	0x04, 0x0a
        /*0056*/ 	.short	(.L_17 - .L_16)
	.align		4
.L_16:
        /*0058*/ 	.word	index@(.nv.constant0._Z9gpu_saxpyfPfS_)
        /*005c*/ 	.short	0x0380
        /*005e*/ 	.short	0x0018


	//----- nvinfo : EIATTR_SW_WAR
	.align		4
.L_17:
        /*0060*/ 	.byte	0x04, 0x36
        /*0062*/ 	.short	(.L_19 - .L_18)
.L_18:
        /*0064*/ 	.word	0x00000008
.L_19:


//--------------------- .nv.callgraph             --------------------------
	.section	.nv.callgraph,"",@"SHT_CUDA_CALLGRAPH"
	.align	4
	.sectionentsize	8
	.align		4
        /*0000*/ 	.word	0x00000000
	.align		4
        /*0004*/ 	.word	0xffffffff
	.align		4
        /*0008*/ 	.word	0x00000000
	.align		4
        /*000c*/ 	.word	0xfffffffe
	.align		4
        /*0010*/ 	.word	0x00000000
	.align		4
        /*0014*/ 	.word	0xfffffffd
	.align		4
        /*0018*/ 	.word	0x00000000
	.align		4
        /*001c*/ 	.word	0xfffffffc


//--------------------- .text._Z9gpu_saxpyfPfS_   --------------------------
	.section	.text._Z9gpu_saxpyfPfS_,"ax",@progbits
	.align	128
        .global         _Z9gpu_saxpyfPfS_
        .type           _Z9gpu_saxpyfPfS_,@function
        .size           _Z9gpu_saxpyfPfS_,(.L_x_1 - _Z9gpu_saxpyfPfS_)
        .other          _Z9gpu_saxpyfPfS_,@"STO_CUDA_ENTRY STV_DEFAULT"
_Z9gpu_saxpyfPfS_:
.text._Z9gpu_saxpyfPfS_:
[----:B------:R-:W-:Y:S01]  /*0000*/  LDC R1, c[0x0][0x37c] ;  /* 0x0000df00ff017b82 */ /* 0x000fe20000000800 */
[----:B------:R-:W0:Y:S07]  /*0010*/  S2R R0, SR_TID.X ;  /* 0x0000000000007919 */ /* 0x000e2e0000002100 */
[----:B------:R-:W0:Y:S01]  /*0020*/  S2UR UR6, SR_CTAID.X ;  /* 0x00000000000679c3 */ /* 0x000e220000002500 */
[----:B------:R-:W1:Y:S07]  /*0030*/  LDCU.64 UR4, c[0x0][0x358] ;  /* 0x00006b00ff0477ac */ /* 0x000e6e0008000a00 */
[----:B------:R-:W0:Y:S08]  /*0040*/  LDC R7, c[0x0][0x360] ;  /* 0x0000d800ff077b82 */ /* 0x000e300000000800 */
[----:B------:R-:W2:Y:S08]  /*0050*/  LDC.64 R2, c[0x0][0x388] ;  /* 0x0000e200ff027b82 */ /* 0x000eb00000000a00 */
[----:B------:R-:W3:Y:S01]  /*0060*/  LDC.64 R4, c[0x0][0x390] ;  /* 0x0000e400ff047b82 */ /* 0x000ee20000000a00 */
[----:B0-----:R-:W-:Y:S01]  /*0070*/  IMAD R7, R7, UR6, R0 ;  /* 0x0000000607077c24 */ /* 0x001fe2000f8e0200 */
[----:B------:R-:W0:Y:S03]  /*0080*/  LDCU UR6, c[0x0][0x380] ;  /* 0x00007000ff0677ac */ /* 0x000e260008000800 */
[----:B--2---:R-:W-:-:S06]  /*0090*/  IMAD.WIDE R2, R7, 0x4, R2 ;  /* 0x0000000407027825 */ /* 0x004fcc00078e0202 */
[----:B-1----:R-:W0:Y:S01]  /*00a0*/  LDG.E R2, desc[UR4][R2.64] ;  /* 0x0000000402027981 */ /* 0x002e22000c1e1900 */
[----:B---3--:R-:W-:-:S05]  /*00b0*/  IMAD.WIDE R4, R7, 0x4, R4 ;  /* 0x0000000407047825 */ /* 0x008fca00078e0204 */
[----:B------:R-:W0:Y:S02]  /*00c0*/  LDG.E R7, desc[UR4][R4.64] ;  /* 0x0000000404077981 */ /* 0x000e24000c1e1900 */
[----:B0-----:R-:W-:-:S05]  /*00d0*/  FFMA R7, R2, UR6, R7 ;  /* 0x0000000602077c23 */ /* 0x001fca0008000007 */
[----:B------:R-:W-:Y:S01]  /*00e0*/  STG.E desc[UR4][R4.64], R7 ;  /* 0x0000000704007986 */ /* 0x000fe2000c101904 */
[----:B------:R-:W-:Y:S05]  /*00f0*/  EXIT ;  /* 0x000000000000794d */ /* 0x000fea0003800000 */
.L_x_0:
[----:B------:R-:W-:-:S00]  /*0100*/  BRA `(.L_x_0) ;  /* 0xfffffffc00fc7947 */ /* 0x000fc0000383ffff */
[----:B------:R-:W-:-:S00]  /*0110*/  NOP ;  /* 0x0000000000007918 */ /* 0x000fc00000000000 */
        /* <DEDUP_REMOVED lines=14> */
.L_x_1:


//--------------------- .nv.shared.reserved.0     --------------------------
	.section	.nv.shared.reserved.0,"aw",@nobits
	.weak		__nv_reservedSMEM_offset_0_alias
	.size		__nv_reservedSMEM_offset_0_alias, 0, 64
	.other		__nv_reservedSMEM_offset_0_alias,@"STO_CUDA_RESERVED_SHARED STV_DEFAULT"
__nv_reservedSMEM_offset_0_alias:
	.zero		0
	.zero		64


//--------------------- .nv.constant0._Z9gpu_saxpyfPfS_ --------------------------
	.section	.nv.constant0._Z9gpu_saxpyfPfS_,"a",@progbits
	.sectionflags	@""
	.align	4
.nv.constant0._Z9gpu_saxpyfPfS_:
	.zero		920


//--------------------- SYMBOLS --------------------------

	.type		.nv.reservedSmem.offset0,@object
	.size		.nv.reservedSmem.offset0,0x4
